	.headerflags	@"EF_CUDA_TEXMODE_UNIFIED EF_CUDA_64BIT_ADDRESS EF_CUDA_ACCELERATORS EF_CUDA_SM90 EF_CUDA_VIRTUAL_SM(EF_CUDA_SM90)"
	.elftype	@"ET_EXEC"


//--------------------- .nv.info                  --------------------------
	.section	.nv.info,"",@"SHT_CUDA_INFO"
	.align	4


	//----- nvinfo : EIATTR_REGCOUNT
	.align		4
        /*0000*/ 	.byte	0x04, 0x2f
        /*0002*/ 	.short	(.L_1 - .L_0)
	.align		4
.L_0:
        /*0004*/ 	.word	index@(triton_poi_fused_max_pool2d_with_indices_10)
        /*0008*/ 	.word	0x0000001a


	//----- nvinfo : EIATTR_MIN_STACK_SIZE
	.align		4
.L_1:
        /*000c*/ 	.byte	0x04, 0x12
        /*000e*/ 	.short	(.L_3 - .L_2)
	.align		4
.L_2:
        /*0010*/ 	.word	index@(triton_poi_fused_max_pool2d_with_indices_10)
        /*0014*/ 	.word	0x00000000


	//----- nvinfo : EIATTR_FRAME_SIZE
	.align		4
.L_3:
        /*0018*/ 	.byte	0x04, 0x11
        /*001a*/ 	.short	(.L_5 - .L_4)
	.align		4
.L_4:
        /*001c*/ 	.word	index@(triton_poi_fused_max_pool2d_with_indices_10)
        /*0020*/ 	.word	0x00000000


	//----- nvinfo : EIATTR_MIN_STACK_SIZE
	.align		4
.L_5:
        /*0024*/ 	.byte	0x04, 0x12
        /*0026*/ 	.short	(.L_7 - .L_6)
	.align		4
.L_6:
        /*0028*/ 	.word	index@(triton_poi_fused_max_pool2d_with_indices_10)
        /*002c*/ 	.word	0x00000000
.L_7:


//--------------------- .nv.info.triton_poi_fused_max_pool2d_with_indices_10 --------------------------
	.section	.nv.info.triton_poi_fused_max_pool2d_with_indices_10,"",@"SHT_CUDA_INFO"
	.sectionflags	@""
	.align	4


	//----- nvinfo : EIATTR_CUDA_API_VERSION
	.align		4
        /*0000*/ 	.byte	0x04, 0x37
        /*0002*/ 	.short	(.L_9 - .L_8)
.L_8:
        /*0004*/ 	.word	0x0000007c


	//----- nvinfo : EIATTR_KPARAM_INFO
	.align		4
.L_9:
        /*0008*/ 	.byte	0x04, 0x17
        /*000a*/ 	.short	(.L_11 - .L_10)
.L_10:
        /*000c*/ 	.word	0x00000000
        /*0010*/ 	.short	0x0003
        /*0012*/ 	.short	0x0018
        /*0014*/ 	.byte	0x00, 0xf0, 0x11, 0x00


	//----- nvinfo : EIATTR_KPARAM_INFO
	.align		4
.L_11:
        /*0018*/ 	.byte	0x04, 0x17
        /*001a*/ 	.short	(.L_13 - .L_12)
.L_12:
        /*001c*/ 	.word	0x00000000
        /*0020*/ 	.short	0x0002
        /*0022*/ 	.short	0x0010
        /*0024*/ 	.byte	0x00, 0xf4, 0x21, 0x00


	//----- nvinfo : EIATTR_KPARAM_INFO
	.align		4
.L_13:
        /*0028*/ 	.byte	0x04, 0x17
        /*002a*/ 	.short	(.L_15 - .L_14)
.L_14:
        /*002c*/ 	.word	0x00000000
        /*0030*/ 	.short	0x0001
        /*0032*/ 	.short	0x0008
        /*0034*/ 	.byte	0x00, 0xf4, 0x21, 0x00


	//----- nvinfo : EIATTR_KPARAM_INFO
	.align		4
.L_15:
        /*0038*/ 	.byte	0x04, 0x17
        /*003a*/ 	.short	(.L_17 - .L_16)
.L_16:
        /*003c*/ 	.word	0x00000000
        /*0040*/ 	.short	0x0000
        /*0042*/ 	.short	0x0000
        /*0044*/ 	.byte	0x00, 0xf4, 0x21, 0x00


	//----- nvinfo : EIATTR_SPARSE_MMA_MASK
	.align		4
.L_17:
        /*0048*/ 	.byte	0x03, 0x50
        /*004a*/ 	.short	0x0000


	//----- nvinfo : EIATTR_MAXREG_COUNT
	.align		4
        /*004c*/ 	.byte	0x03, 0x1b
        /*004e*/ 	.short	0x00ff


	//----- nvinfo : EIATTR_EXIT_INSTR_OFFSETS
	.align		4
        /*0050*/ 	.byte	0x04, 0x1c
        /*0052*/ 	.short	(.L_19 - .L_18)


	//   ....[0]....
.L_18:
        /*0054*/ 	.word	0x00000ad0


	//----- nvinfo : EIATTR_REQNTID
	.align		4
.L_19:
        /*0058*/ 	.byte	0x04, 0x10
        /*005a*/ 	.short	(.L_21 - .L_20)
.L_20:
        /*005c*/ 	.word	0x00000100
        /*0060*/ 	.word	0x00000001
        /*0064*/ 	.word	0x00000001


	//----- nvinfo : EIATTR_CBANK_PARAM_SIZE
	.align		4
.L_21:
        /*0068*/ 	.byte	0x03, 0x19
        /*006a*/ 	.short	0x001c


	//----- nvinfo : EIATTR_PARAM_CBANK
	.align		4
        /*006c*/ 	.byte	0x04, 0x0a
        /*006e*/ 	.short	(.L_23 - .L_22)
	.align		4
.L_22:
        /*0070*/ 	.word	index@(.nv.constant0.triton_poi_fused_max_pool2d_with_indices_10)
        /*0074*/ 	.short	0x0210
        /*0076*/ 	.short	0x001c


	//----- nvinfo : EIATTR_SW_WAR
	.align		4
.L_23:
        /*0078*/ 	.byte	0x04, 0x36
        /*007a*/ 	.short	(.L_25 - .L_24)
.L_24:
        /*007c*/ 	.word	0x00000008
.L_25:


//--------------------- .nv.callgraph             --------------------------
	.section	.nv.callgraph,"",@"SHT_CUDA_CALLGRAPH"
	.align	4
	.sectionentsize	8
	.align		4
        /*0000*/ 	.word	0x00000000
	.align		4
        /*0004*/ 	.word	0xffffffff
	.align		4
        /*0008*/ 	.word	0x00000000
	.align		4
        /*000c*/ 	.word	0xfffffffe
	.align		4
        /*0010*/ 	.word	0x00000000
	.align		4
        /*0014*/ 	.word	0xfffffffd
	.align		4
        /*0018*/ 	.word	0x00000000
	.align		4
        /*001c*/ 	.word	0xfffffffc


//--------------------- .text.triton_poi_fused_max_pool2d_with_indices_10 --------------------------
	.section	.text.triton_poi_fused_max_pool2d_with_indices_10,"ax",@progbits
	.align	128
        .global         triton_poi_fused_max_pool2d_with_indices_10
        .type           triton_poi_fused_max_pool2d_with_indices_10,@function
        .size           triton_poi_fused_max_pool2d_with_indices_10,(.L_x_1 - triton_poi_fused_max_pool2d_with_indices_10)
        .other          triton_poi_fused_max_pool2d_with_indices_10,@"STO_CUDA_ENTRY STV_DEFAULT"
triton_poi_fused_max_pool2d_with_indices_10:
.text.triton_poi_fused_max_pool2d_with_indices_10:
[----:B------:R-:W-:Y:S01]  /*0000*/  LDC R1, c[0x0][0x28] ;  /* 0x00000a00ff017b82 */ /* 0x000fe20000000800 */
[----:B------:R-:W1:Y:S01]  /*0010*/  S2R R0, SR_TID.X ;  /* 0x0000000000007919 */ /* 0x000e620000002100 */
[----:B------:R-:W-:Y:S01]  /*0020*/  ULDC.64 UR4, c[0x0][0x208] ;  /* 0x0000820000047ab9 */ /* 0x000fe20000000a00 */
[----:B------:R-:W2:Y:S01]  /*0030*/  S2R R5, SR_CTAID.X ;  /* 0x0000000000057919 */ /* 0x000ea20000002500 */
[----:B------:R-:W-:Y:S02]  /*0040*/  CS2R R12, SRZ ;  /* 0x00000000000c7805 */ /* 0x000fe4000001ff00 */
[----:B------:R-:W-:Y:S01]  /*0050*/  CS2R R14, SRZ ;  /* 0x00000000000e7805 */ /* 0x000fe2000001ff00 */
[----:B------:R-:W-:Y:S01]  /*0060*/  ULDC.64 UR6, c[0x0][0x220] ;  /* 0x0000880000067ab9 */ /* 0x000fe20000000a00 */
[----:B-1----:R-:W-:Y:S01]  /*0070*/  IMAD.SHL.U32 R0, R0, 0x2, RZ ;  /* 0x0000000200007824 */ /* 0x002fe200078e00ff */
[----:B--2---:R-:W-:-:S04]  /*0080*/  SHF.R.S32.HI R3, RZ, 0x16, R5 ;  /* 0x00000016ff037819 */ /* 0x004fc80000011405 */
[----:B------:R-:W-:Y:S02]  /*0090*/  LOP3.LUT R0, R0, 0x1fe, RZ, 0xc0, !PT ;  /* 0x000001fe00007812 */ /* 0x000fe400078ec0ff */
[----:B------:R-:W-:-:S03]  /*00a0*/  SGXT R3, R3, 0x1 ;  /* 0x000000010303781a */ /* 0x000fc60000000200 */
[----:B------:R-:W-:-:S05]  /*00b0*/  IMAD R0, R5, 0x200, R0 ;  /* 0x0000020005007824 */ /* 0x000fca00078e0200 */
[CC--:B------:R-:W-:Y:S02]  /*00c0*/  LEA.HI R4, R3.reuse, R0.reuse, RZ, 0x8 ;  /* 0x0000000003047211 */ /* 0x0c0fe400078f40ff */
[----:B------:R-:W-:Y:S02]  /*00d0*/  LEA.HI R3, R3, R0, RZ, 0xc ;  /* 0x0000000003037211 */ /* 0x000fe400078f60ff */
[----:B------:R-:W-:Y:S02]  /*00e0*/  SHF.R.S32.HI R7, RZ, 0x8, R4 ;  /* 0x00000008ff077819 */ /* 0x000fe40000011404 */
[----:B------:R-:W-:Y:S02]  /*00f0*/  SHF.R.S32.HI R6, RZ, 0xc, R3 ;  /* 0x0000000cff067819 */ /* 0x000fe40000011403 */
[----:B------:R-:W-:Y:S01]  /*0100*/  LEA.HI R8, R7, R7, RZ, 0x4 ;  /* 0x0000000707087211 */ /* 0x000fe200078f20ff */
[----:B------:R-:W1:Y:S01]  /*0110*/  LDC.64 R2, c[0x0][0x210] ;  /* 0x00008400ff027b82 */ /* 0x000e620000000a00 */
[----:B------:R-:W-:-:S02]  /*0120*/  LEA.HI R9, R6, R6, RZ, 0x4 ;  /* 0x0000000606097211 */ /* 0x000fc400078f20ff */
[----:B------:R-:W-:Y:S02]  /*0130*/  LOP3.LUT R5, R4, 0xffffff00, RZ, 0xc0, !PT ;  /* 0xffffff0004057812 */ /* 0x000fe400078ec0ff */
[----:B------:R-:W-:Y:S02]  /*0140*/  LOP3.LUT R4, R8, 0xfffffff0, RZ, 0xc0, !PT ;  /* 0xfffffff008047812 */ /* 0x000fe400078ec0ff */
[----:B------:R-:W-:Y:S01]  /*0150*/  LOP3.LUT R9, R9, 0xfffffff0, RZ, 0xc0, !PT ;  /* 0xfffffff009097812 */ /* 0x000fe200078ec0ff */
[----:B------:R-:W-:Y:S02]  /*0160*/  IMAD.IADD R5, R0, 0x1, -R5 ;  /* 0x0000000100057824 */ /* 0x000fe400078e0a05 */
[----:B------:R-:W-:Y:S02]  /*0170*/  IMAD.IADD R4, R7, 0x1, -R4 ;  /* 0x0000000107047824 */ /* 0x000fe400078e0a04 */
[C---:B------:R-:W-:Y:S01]  /*0180*/  IMAD.IADD R11, R6.reuse, 0x1, -R9 ;  /* 0x00000001060b7824 */ /* 0x040fe200078e0a09 */
[----:B------:R-:W-:Y:S01]  /*0190*/  CS2R R8, SRZ ;  /* 0x0000000000087805 */ /* 0x000fe2000001ff00 */
[----:B------:R-:W-:Y:S01]  /*01a0*/  IMAD R5, R6, 0x4000, R5 ;  /* 0x0000400006057824 */ /* 0x000fe200078e0205 */
[----:B------:R-:W-:-:S02]  /*01b0*/  ISETP.GT.AND P0, PT, R4, RZ, PT ;  /* 0x000000ff0400720c */ /* 0x000fc40003f04270 */
[----:B------:R-:W-:Y:S02]  /*01c0*/  CS2R R6, SRZ ;  /* 0x0000000000067805 */ /* 0x000fe4000001ff00 */
[C---:B------:R-:W-:Y:S01]  /*01d0*/  ISETP.GT.AND P1, PT, R11.reuse, RZ, PT ;  /* 0x000000ff0b00720c */ /* 0x040fe20003f24270 */
[C---:B------:R-:W-:Y:S01]  /*01e0*/  IMAD R5, R4.reuse, 0x200, R5 ;  /* 0x0000020004057824 */ /* 0x040fe200078e0205 */
[----:B------:R-:W-:Y:S02]  /*01f0*/  ISETP.GT.AND P2, PT, R11, RZ, P0 ;  /* 0x000000ff0b00720c */ /* 0x000fe40000744270 */
[----:B------:R-:W-:Y:S01]  /*0200*/  ISETP.GT.AND P1, PT, R4, -0x1, P1 ;  /* 0xffffffff0400780c */ /* 0x000fe20000f24270 */
[C---:B------:R-:W-:Y:S02]  /*0210*/  VIADD R17, R5.reuse, 0xffffdf00 ;  /* 0xffffdf0005117836 */ /* 0x040fe40000000000 */
[----:B------:R-:W-:Y:S02]  /*0220*/  VIADD R19, R5, 0xffffe000 ;  /* 0xffffe00005137836 */ /* 0x000fe40000000000 */
[----:B-1----:R-:W-:-:S04]  /*0230*/  IMAD.WIDE R16, R17, 0x4, R2 ;  /* 0x0000000411107825 */ /* 0x002fc800078e0202 */
[--C-:B------:R-:W-:Y:S02]  /*0240*/  IMAD.WIDE R18, R19, 0x4, R2.reuse ;  /* 0x0000000413127825 */ /* 0x100fe400078e0202 */
[----:B------:R-:W2:Y:S02]  /*0250*/  @P2 LDG.E.64 R6, desc[UR4][R16.64] ;  /* 0x0000000410062981 */ /* 0x000ea4000c1e1b00 */
[----:B------:R-:W-:Y:S02]  /*0260*/  VIADD R21, R5, 0xffffe100 ;  /* 0xffffe10005157836 */ /* 0x000fe40000000000 */
[----:B------:R-:W3:Y:S01]  /*0270*/  @P1 LDG.E.64 R8, desc[UR4][R18.64] ;  /* 0x0000000412081981 */ /* 0x000ee2000c1e1b00 */
[----:B------:R-:W-:Y:S01]  /*0280*/  ISETP.GT.AND P0, PT, R11, -0x1, P0 ;  /* 0xffffffff0b00780c */ /* 0x000fe20000704270 */
[----:B------:R-:W-:-:S04]  /*0290*/  IMAD.WIDE R20, R21, 0x4, R2 ;  /* 0x0000000415147825 */ /* 0x000fc800078e0202 */
[----:B------:R-:W-:Y:S01]  /*02a0*/  VIADD R23, R5, 0xffffff00 ;  /* 0xffffff0005177836 */ /* 0x000fe20000000000 */
[----:B------:R-:W4:Y:S03]  /*02b0*/  @P1 LDG.E.64 R12, desc[UR4][R20.64] ;  /* 0x00000004140c1981 */ /* 0x000f26000c1e1b00 */
[----:B------:R-:W-:-:S05]  /*02c0*/  IMAD.WIDE R22, R23, 0x4, R2 ;  /* 0x0000000417167825 */ /* 0x000fca00078e0202 */
[----:B------:R-:W5:Y:S01]  /*02d0*/  @P0 LDG.E.64 R14, desc[UR4][R22.64] ;  /* 0x00000004160e0981 */ /* 0x000f62000c1e1b00 */
[----:B------:R-:W-:Y:S02]  /*02e0*/  LOP3.LUT R4, R11, R4, RZ, 0xfc, !PT ;  /* 0x000000040b047212 */ /* 0x000fe400078efcff */
[----:B--2---:R-:W-:Y:S02]  /*02f0*/  SEL R17, R6, 0xff800000, P2 ;  /* 0xff80000006117807 */ /* 0x004fe40001000000 */
[----:B---3--:R-:W-:Y:S02]  /*0300*/  SEL R8, R8, 0xff800000, P1 ;  /* 0xff80000008087807 */ /* 0x008fe40000800000 */
[----:B------:R-:W-:Y:S02]  /*0310*/  SEL R18, R7, 0xff800000, P2 ;  /* 0xff80000007127807 */ /* 0x000fe40001000000 */
[----:B------:R-:W-:Y:S02]  /*0320*/  FSETP.GT.AND P4, PT, R8, R17, PT ;  /* 0x000000110800720b */ /* 0x000fe40003f84000 */
[----:B------:R-:W-:-:S04]  /*0330*/  SEL R9, R9, 0xff800000, P1 ;  /* 0xff80000009097807 */ /* 0x000fc80000800000 */
[----:B------:R-:W-:Y:S02]  /*0340*/  FSETP.GT.AND P6, PT, R9, R18, PT ;  /* 0x000000120900720b */ /* 0x000fe40003fc4000 */
[----:B------:R-:W-:Y:S02]  /*0350*/  FSETP.NAN.AND P2, PT, R8, R8, PT ;  /* 0x000000080800720b */ /* 0x000fe40003f48000 */
[----:B----4-:R-:W-:Y:S02]  /*0360*/  SEL R6, R13, 0xff800000, P1 ;  /* 0xff8000000d067807 */ /* 0x010fe40000800000 */
[----:B------:R-:W-:Y:S02]  /*0370*/  SEL R7, R12, 0xff800000, P1 ;  /* 0xff8000000c077807 */ /* 0x000fe40000800000 */
[----:B------:R-:W-:Y:S02]  /*0380*/  @!P4 SEL R8, R8, R17, P2 ;  /* 0x000000110808c207 */ /* 0x000fe40001000000 */
[----:B------:R-:W-:-:S02]  /*0390*/  FSETP.NAN.AND P2, PT, R6, R6, PT ;  /* 0x000000060600720b */ /* 0x000fc40003f48000 */
[----:B------:R-:W-:Y:S02]  /*03a0*/  FSETP.NAN.AND P1, PT, R9, R9, PT ;  /* 0x000000090900720b */ /* 0x000fe40003f28000 */
[----:B-----5:R-:W-:Y:S02]  /*03b0*/  SEL R15, R15, 0xff800000, P0 ;  /* 0xff8000000f0f7807 */ /* 0x020fe40000000000 */
[----:B------:R-:W-:Y:S02]  /*03c0*/  @!P6 SEL R9, R9, R18, P1 ;  /* 0x000000120909e207 */ /* 0x000fe40000800000 */
[----:B------:R-:W-:Y:S02]  /*03d0*/  P2R R16, PR, RZ, 0x10 ;  /* 0x00000010ff107803 */ /* 0x000fe40000000000 */
[----:B------:R-:W-:Y:S02]  /*03e0*/  FSETP.NAN.AND P1, PT, R15, R15, PT ;  /* 0x0000000f0f00720b */ /* 0x000fe40003f28000 */
[----:B------:R-:W-:-:S02]  /*03f0*/  FSETP.GEU.AND P4, PT, R9, R6, PT ;  /* 0x000000060900720b */ /* 0x000fc40003f8e000 */
[----:B------:R-:W-:Y:S02]  /*0400*/  FSETP.NAN.AND P5, PT, R7, R7, PT ;  /* 0x000000070700720b */ /* 0x000fe40003fa8000 */
[----:B------:R-:W-:Y:S02]  /*0410*/  @!P2 SEL R6, R6, R9, !P4 ;  /* 0x000000090606a207 */ /* 0x000fe40006000000 */
[----:B------:R-:W-:Y:S02]  /*0420*/  P2R R12, PR, RZ, 0x10 ;  /* 0x00000010ff0c7803 */ /* 0x000fe40000000000 */
[----:B------:R-:W-:Y:S02]  /*0430*/  FSETP.GEU.AND P4, PT, R6, R15, PT ;  /* 0x0000000f0600720b */ /* 0x000fe40003f8e000 */
[----:B------:R-:W-:Y:S02]  /*0440*/  SEL R14, R14, 0xff800000, P0 ;  /* 0xff8000000e0e7807 */ /* 0x000fe40000000000 */
[----:B------:R-:W-:-:S02]  /*0450*/  @!P1 SEL R15, R15, R6, !P4 ;  /* 0x000000060f0f9207 */ /* 0x000fc40006000000 */
[----:B------:R-:W-:Y:S02]  /*0460*/  FSETP.NAN.AND P1, PT, R14, R14, PT ;  /* 0x0000000e0e00720b */ /* 0x000fe40003f28000 */
[----:B------:R-:W-:-:S04]  /*0470*/  FSETP.GEU.AND P3, PT, R8, R7, PT ;  /* 0x000000070800720b */ /* 0x000fc80003f6e000 */
[----:B------:R-:W-:-:S04]  /*0480*/  @!P5 SEL R7, R7, R8, !P3 ;  /* 0x000000080707d207 */ /* 0x000fc80005800000 */
[----:B------:R-:W-:-:S04]  /*0490*/  FSETP.GEU.AND P2, PT, R7, R14, PT ;  /* 0x0000000e0700720b */ /* 0x000fc80003f4e000 */
[----:B------:R-:W-:Y:S02]  /*04a0*/  @!P1 SEL R14, R14, R7, !P2 ;  /* 0x000000070e0e9207 */ /* 0x000fe40005000000 */
[----:B------:R-:W-:Y:S02]  /*04b0*/  ISETP.GT.AND P1, PT, R4, -0x1, PT ;  /* 0xffffffff0400780c */ /* 0x000fe40003f24270 */
[----:B------:R-:W-:Y:S01]  /*04c0*/  CS2R R6, SRZ ;  /* 0x0000000000067805 */ /* 0x000fe2000001ff00 */
[----:B------:R-:W-:-:S10]  /*04d0*/  IMAD.WIDE R8, R5, 0x4, R2 ;  /* 0x0000000405087825 */ /* 0x000fd400078e0202 */
[----:B------:R1:W2:Y:S01]  /*04e0*/  @P1 LDG.E.64 R6, desc[UR4][R8.64] ;  /* 0x0000000408061981 */ /* 0x0002a2000c1e1b00 */
[----:B------:R-:W-:-:S04]  /*04f0*/  VIADD R13, R5, 0x100 ;  /* 0x00000100050d7836 */ /* 0x000fc80000000000 */
[----:B-1----:R-:W-:Y:S01]  /*0500*/  IMAD.WIDE R8, R13, 0x4, R2 ;  /* 0x000000040d087825 */ /* 0x002fe200078e0202 */
[----:B------:R-:W-:Y:S02]  /*0510*/  P2R R17, PR, RZ, 0x10 ;  /* 0x00000010ff117803 */ /* 0x000fe40000000000 */
[----:B--2---:R-:W-:Y:S02]  /*0520*/  SEL R11, R6, 0xff800000, P1 ;  /* 0xff800000060b7807 */ /* 0x004fe40000800000 */
[----:B------:R-:W-:Y:S02]  /*0530*/  SEL R4, R7, 0xff800000, P1 ;  /* 0xff80000007047807 */ /* 0x000fe40000800000 */
[----:B------:R-:W-:-:S06]  /*0540*/  CS2R R6, SRZ ;  /* 0x0000000000067805 */ /* 0x000fcc000001ff00 */
[----:B------:R-:W2:Y:S01]  /*0550*/  @P1 LDG.E.64 R6, desc[UR4][R8.64] ;  /* 0x0000000408061981 */ /* 0x000ea2000c1e1b00 */
[-C--:B------:R-:W-:Y:S02]  /*0560*/  FSETP.NAN.AND P5, PT, R11, R11.reuse, PT ;  /* 0x0000000b0b00720b */ /* 0x080fe40003fa8000 */
[----:B------:R-:W-:-:S11]  /*0570*/  FSETP.GEU.AND P4, PT, R14, R11, PT ;  /* 0x0000000b0e00720b */ /* 0x000fd60003f8e000 */
[----:B------:R-:W-:Y:S02]  /*0580*/  @!P5 SEL R11, R11, R14, !P4 ;  /* 0x0000000e0b0bd207 */ /* 0x000fe40006000000 */
[-C--:B------:R-:W-:Y:S02]  /*0590*/  FSETP.NAN.AND P5, PT, R4, R4.reuse, PT ;  /* 0x000000040400720b */ /* 0x080fe40003fa8000 */
[----:B------:R-:W-:Y:S02]  /*05a0*/  P2R R18, PR, RZ, 0x10 ;  /* 0x00000010ff127803 */ /* 0x000fe40000000000 */
[----:B------:R-:W-:Y:S02]  /*05b0*/  FSETP.GEU.AND P4, PT, R15, R4, PT ;  /* 0x000000040f00720b */ /* 0x000fe40003f8e000 */
[----:B------:R-:W-:-:S07]  /*05c0*/  P2R R10, PR, RZ, 0x40 ;  /* 0x00000040ff0a7803 */ /* 0x000fce0000000000 */
[----:B------:R-:W-:Y:S02]  /*05d0*/  @!P5 SEL R4, R4, R15, !P4 ;  /* 0x0000000f0404d207 */ /* 0x000fe40006000000 */
[----:B------:R-:W-:Y:S02]  /*05e0*/  P2R R14, PR, RZ, 0x10 ;  /* 0x00000010ff0e7803 */ /* 0x000fe40000000000 */
[----:B--2---:R-:W-:Y:S02]  /*05f0*/  SEL R15, R7, 0xff800000, P1 ;  /* 0xff800000070f7807 */ /* 0x004fe40000800000 */
[----:B------:R-:W-:Y:S02]  /*0600*/  SEL R13, R6, 0xff800000, P1 ;  /* 0xff800000060d7807 */ /* 0x000fe40000800000 */
[----:B------:R-:W-:Y:S02]  /*0610*/  FSETP.NAN.AND P6, PT, R15, R15, PT ;  /* 0x0000000f0f00720b */ /* 0x000fe40003fc8000 */
[----:B------:R-:W-:-:S02]  /*0620*/  FSETP.NAN.AND P4, PT, R13, R13, PT ;  /* 0x0000000d0d00720b */ /* 0x000fc40003f88000 */
[----:B------:R-:W-:-:S04]  /*0630*/  FSETP.GEU.AND P5, PT, R4, R15, PT ;  /* 0x0000000f0400720b */ /* 0x000fc80003fae000 */
[----:B------:R-:W-:Y:S01]  /*0640*/  P2R R9, PR, RZ, 0x20 ;  /* 0x00000020ff097803 */ /* 0x000fe20000000000 */
[----:B------:R-:W-:-:S04]  /*0650*/  VIADD R7, R5, 0x1f00 ;  /* 0x00001f0005077836 */ /* 0x000fc80000000000 */
[----:B------:R-:W-:Y:S02]  /*0660*/  @!P6 SEL R15, R15, R4, !P5 ;  /* 0x000000040f0fe207 */ /* 0x000fe40006800000 */
[----:B------:R-:W-:Y:S02]  /*0670*/  ISETP.NE.AND P5, PT, R18, RZ, PT ;  /* 0x000000ff1200720c */ /* 0x000fe40003fa5270 */
[----:B------:R-:W-:Y:S02]  /*0680*/  FSETP.GEU.AND P6, PT, R11, R13, PT ;  /* 0x0000000d0b00720b */ /* 0x000fe40003fce000 */
[----:B------:R-:W-:Y:S02]  /*0690*/  P2R R18, PR, RZ, 0x20 ;  /* 0x00000020ff127803 */ /* 0x000fe40000000000 */
[----:B------:R-:W-:Y:S02]  /*06a0*/  @!P4 SEL R13, R13, R11, !P6 ;  /* 0x0000000b0d0dc207 */ /* 0x000fe40007000000 */
[----:B------:R-:W-:-:S02]  /*06b0*/  ISETP.NE.AND P5, PT, R17, RZ, PT ;  /* 0x000000ff1100720c */ /* 0x000fc40003fa5270 */
[----:B------:R-:W-:Y:S02]  /*06c0*/  ISETP.NE.AND P4, PT, R16, RZ, PT ;  /* 0x000000ff1000720c */ /* 0x000fe40003f85270 */
[----:B------:R-:W-:Y:S01]  /*06d0*/  CS2R R16, SRZ ;  /* 0x0000000000107805 */ /* 0x000fe2000001ff00 */
[----:B------:R-:W-:-:S05]  /*06e0*/  IMAD.WIDE R6, R7, 0x4, R2 ;  /* 0x0000000407067825 */ /* 0x000fca00078e0202 */
[----:B------:R1:W2:Y:S01]  /*06f0*/  @P0 LDG.E.64 R16, desc[UR4][R6.64] ;  /* 0x0000000406100981 */ /* 0x0002a2000c1e1b00 */
[----:B------:R-:W-:-:S04]  /*0700*/  SEL R11, RZ, 0x1, !P4 ;  /* 0x00000001ff0b7807 */ /* 0x000fc80006000000 */
[----:B------:R-:W-:Y:S02]  /*0710*/  SEL R11, R11, 0x2, P3 ;  /* 0x000000020b0b7807 */ /* 0x000fe40001800000 */
[----:B-1----:R-:W-:Y:S02]  /*0720*/  CS2R R6, SRZ ;  /* 0x0000000000067805 */ /* 0x002fe4000001ff00 */
[----:B--2---:R-:W-:Y:S02]  /*0730*/  SEL R4, R16, 0xff800000, P0 ;  /* 0xff80000010047807 */ /* 0x004fe40000000000 */
[----:B------:R-:W-:Y:S02]  /*0740*/  SEL R17, R17, 0xff800000, P0 ;  /* 0xff80000011117807 */ /* 0x000fe40000000000 */
[-C--:B------:R-:W-:Y:S02]  /*0750*/  FSETP.NAN.AND P0, PT, R4, R4.reuse, PT ;  /* 0x000000040400720b */ /* 0x080fe40003f08000 */
[----:B------:R-:W-:-:S11]  /*0760*/  FSETP.GEU.AND P4, PT, R13, R4, PT ;  /* 0x000000040d00720b */ /* 0x000fd60003f8e000 */
[----:B------:R-:W-:Y:S02]  /*0770*/  @!P0 SEL R4, R4, R13, !P4 ;  /* 0x0000000d04048207 */ /* 0x000fe40006000000 */
[----:B------:R-:W-:Y:S01]  /*0780*/  SEL R13, R11, 0x3, P2 ;  /* 0x000000030b0d7807 */ /* 0x000fe20001000000 */
[----:B------:R-:W-:Y:S01]  /*0790*/  VIADD R11, R5, 0x2000 ;  /* 0x00002000050b7836 */ /* 0x000fe20000000000 */
[----:B------:R-:W-:-:S03]  /*07a0*/  ISETP.NE.AND P0, PT, R10, RZ, PT ;  /* 0x000000ff0a00720c */ /* 0x000fc60003f05270 */
[----:B------:R-:W-:-:S05]  /*07b0*/  IMAD.WIDE R10, R11, 0x4, R2 ;  /* 0x000000040b0a7825 */ /* 0x000fca00078e0202 */
[----:B------:R-:W2:Y:S01]  /*07c0*/  @P1 LDG.E.64 R6, desc[UR4][R10.64] ;  /* 0x000000040a061981 */ /* 0x000ea2000c1e1b00 */
[----:B------:R-:W-:Y:S02]  /*07d0*/  SEL R8, RZ, 0x1, !P0 ;  /* 0x00000001ff087807 */ /* 0x000fe40004000000 */
[-C--:B------:R-:W-:Y:S02]  /*07e0*/  FSETP.NAN.AND P0, PT, R17, R17.reuse, PT ;  /* 0x000000111100720b */ /* 0x080fe40003f08000 */
[----:B------:R-:W-:-:S11]  /*07f0*/  FSETP.GEU.AND P3, PT, R15, R17, PT ;  /* 0x000000110f00720b */ /* 0x000fd60003f6e000 */
[----:B------:R-:W-:Y:S02]  /*0800*/  @!P0 SEL R17, R17, R15, !P3 ;  /* 0x0000000f11118207 */ /* 0x000fe40005800000 */
[----:B------:R-:W-:-:S04]  /*0810*/  ISETP.NE.AND P0, PT, R12, RZ, PT ;  /* 0x000000ff0c00720c */ /* 0x000fc80003f05270 */
[----:B------:R-:W-:Y:S02]  /*0820*/  SEL R12, R8, 0x2, P0 ;  /* 0x00000002080c7807 */ /* 0x000fe40000000000 */
[----:B--2---:R-:W-:-:S04]  /*0830*/  SEL R8, R7, 0xff800000, P1 ;  /* 0xff80000007087807 */ /* 0x004fc80000800000 */
[-C--:B------:R-:W-:Y:S02]  /*0840*/  FSETP.NAN.AND P0, PT, R8, R8.reuse, PT ;  /* 0x000000080800720b */ /* 0x080fe40003f08000 */
[----:B------:R-:W-:Y:S02]  /*0850*/  SEL R7, R12, 0x3, P5 ;  /* 0x000000030c077807 */ /* 0x000fe40002800000 */
[----:B------:R-:W-:Y:S02]  /*0860*/  ISETP.NE.AND P5, PT, R18, RZ, PT ;  /* 0x000000ff1200720c */ /* 0x000fe40003fa5270 */
[----:B------:R-:W-:Y:S02]  /*0870*/  FSETP.GEU.AND P2, PT, R17, R8, PT ;  /* 0x000000081100720b */ /* 0x000fe40003f4e000 */
[----:B------:R-:W-:Y:S01]  /*0880*/  SEL R16, R13, 0x4, P5 ;  /* 0x000000040d107807 */ /* 0x000fe20002800000 */
[----:B------:R-:W-:-:S04]  /*0890*/  VIADD R13, R5, 0x2100 ;  /* 0x00002100050d7836 */ /* 0x000fc80000000000 */
[----:B------:R-:W-:Y:S02]  /*08a0*/  @!P0 SEL R8, R8, R17, !P2 ;  /* 0x0000001108088207 */ /* 0x000fe40005000000 */
[----:B------:R-:W-:Y:S02]  /*08b0*/  ISETP.NE.AND P0, PT, R14, RZ, PT ;  /* 0x000000ff0e00720c */ /* 0x000fe40003f05270 */
[----:B------:R-:W-:Y:S01]  /*08c0*/  CS2R R14, SRZ ;  /* 0x00000000000e7805 */ /* 0x000fe2000001ff00 */
[----:B------:R-:W-:Y:S01]  /*08d0*/  IMAD.WIDE R12, R13, 0x4, R2 ;  /* 0x000000040d0c7825 */ /* 0x000fe200078e0202 */
[----:B------:R-:W-:Y:S01]  /*08e0*/  ISETP.NE.AND P5, PT, R9, RZ, PT ;  /* 0x000000ff0900720c */ /* 0x000fe20003fa5270 */
[----:B------:R-:W1:Y:S03]  /*08f0*/  LDC.64 R2, c[0x0][0x218] ;  /* 0x00008600ff027b82 */ /* 0x000e660000000a00 */
[----:B------:R-:W2:Y:S01]  /*0900*/  @P1 LDG.E.64 R14, desc[UR4][R12.64] ;  /* 0x000000040c0e1981 */ /* 0x000ea2000c1e1b00 */
[----:B------:R-:W-:-:S02]  /*0910*/  SEL R9, R6, 0xff800000, P1 ;  /* 0xff80000006097807 */ /* 0x000fc40000800000 */
[----:B------:R-:W-:Y:S02]  /*0920*/  SEL R7, R7, 0x4, P0 ;  /* 0x0000000407077807 */ /* 0x000fe40000000000 */
[-C--:B------:R-:W-:Y:S02]  /*0930*/  FSETP.NAN.AND P0, PT, R9, R9.reuse, PT ;  /* 0x000000090900720b */ /* 0x080fe40003f08000 */
[----:B------:R-:W-:Y:S02]  /*0940*/  SEL R16, R16, 0x5, P6 ;  /* 0x0000000510107807 */ /* 0x000fe40003000000 */
[----:B------:R-:W-:Y:S02]  /*0950*/  FSETP.GEU.AND P6, PT, R4, R9, PT ;  /* 0x000000090400720b */ /* 0x000fe40003fce000 */
[----:B------:R-:W-:Y:S02]  /*0960*/  SEL R7, R7, 0x5, P5 ;  /* 0x0000000507077807 */ /* 0x000fe40002800000 */
[----:B------:R-:W-:-:S05]  /*0970*/  SEL R16, R16, 0x6, P4 ;  /* 0x0000000610107807 */ /* 0x000fca0002000000 */
[----:B------:R-:W-:Y:S02]  /*0980*/  @!P0 SEL R9, R9, R4, !P6 ;  /* 0x0000000409098207 */ /* 0x000fe40007000000 */
[----:B------:R-:W-:Y:S02]  /*0990*/  SEL R7, R7, 0x6, P3 ;  /* 0x0000000607077807 */ /* 0x000fe40001800000 */
[----:B------:R-:W-:Y:S02]  /*09a0*/  SEL R16, R16, 0x7, P6 ;  /* 0x0000000710107807 */ /* 0x000fe40003000000 */
[----:B------:R-:W-:Y:S02]  /*09b0*/  SEL R7, R7, 0x7, P2 ;  /* 0x0000000707077807 */ /* 0x000fe40001000000 */
[----:B------:R-:W-:Y:S01]  /*09c0*/  IADD3 R6, P4, R0, UR6, RZ ;  /* 0x0000000600067c10 */ /* 0x000fe2000ff9e0ff */
[----:B-1----:R-:W-:Y:S01]  /*09d0*/  IMAD.WIDE R2, R0, 0x4, R2 ;  /* 0x0000000400027825 */ /* 0x002fe200078e0202 */
[----:B--2---:R-:W-:-:S02]  /*09e0*/  SEL R5, R15, 0xff800000, P1 ;  /* 0xff8000000f057807 */ /* 0x004fc40000800000 */
[----:B------:R-:W-:Y:S02]  /*09f0*/  SEL R4, R14, 0xff800000, P1 ;  /* 0xff8000000e047807 */ /* 0x000fe40000800000 */
[-C--:B------:R-:W-:Y:S02]  /*0a00*/  FSETP.NAN.AND P1, PT, R5, R5.reuse, PT ;  /* 0x000000050500720b */ /* 0x080fe40003f28000 */
[-C--:B------:R-:W-:Y:S02]  /*0a10*/  FSETP.NAN.AND P0, PT, R4, R4.reuse, PT ;  /* 0x000000040400720b */ /* 0x080fe40003f08000 */
[----:B------:R-:W-:Y:S02]  /*0a20*/  FSETP.GEU.AND P3, PT, R9, R4, PT ;  /* 0x000000040900720b */ /* 0x000fe40003f6e000 */
[----:B------:R-:W-:Y:S02]  /*0a30*/  FSETP.GEU.AND P2, PT, R8, R5, PT ;  /* 0x000000050800720b */ /* 0x000fe40003f4e000 */
[----:B------:R-:W-:-:S02]  /*0a40*/  SEL R16, R16, 0x8, P3 ;  /* 0x0000000810107807 */ /* 0x000fc40001800000 */
[----:B------:R-:W-:Y:S02]  /*0a50*/  SEL R10, R7, 0x8, P2 ;  /* 0x00000008070a7807 */ /* 0x000fe40001000000 */
[----:B------:R-:W-:Y:S02]  /*0a60*/  LOP3.LUT R11, R16, 0xff, RZ, 0xc0, !PT ;  /* 0x000000ff100b7812 */ /* 0x000fe400078ec0ff */
[----:B------:R-:W-:Y:S02]  /*0a70*/  @!P1 SEL R5, R5, R8, !P2 ;  /* 0x0000000805059207 */ /* 0x000fe40005000000 */
[----:B------:R-:W-:Y:S01]  /*0a80*/  @!P0 SEL R4, R4, R9, !P3 ;  /* 0x0000000904048207 */ /* 0x000fe20005800000 */
[----:B------:R-:W-:Y:S01]  /*0a90*/  IMAD R11, R10, 0x100, R11 ;  /* 0x000001000a0b7824 */ /* 0x000fe200078e020b */
[----:B------:R-:W-:-:S03]  /*0aa0*/  LEA.HI.X.SX32 R7, R0, UR7, 0x1, P4 ;  /* 0x0000000700077c11 */ /* 0x000fc6000a0f0eff */
[----:B------:R-:W-:Y:S04]  /*0ab0*/  STG.E.64 desc[UR4][R2.64], R4 ;  /* 0x0000000402007986 */ /* 0x000fe8000c101b04 */
[----:B------:R-:W-:Y:S01]  /*0ac0*/  STG.E.U16 desc[UR4][R6.64], R11 ;  /* 0x0000000b06007986 */ /* 0x000fe2000c101504 */
[----:B------:R-:W-:Y:S05]  /*0ad0*/  EXIT ;  /* 0x000000000000794d */ /* 0x000fea0003800000 */
.L_x_0:
[----:B------:R-:W-:-:S00]  /*0ae0*/  BRA `(.L_x_0) ;  /* 0xfffffffc00fc7947 */ /* 0x000fc0000383ffff */
[----:B------:R-:W-:-:S00]  /*0af0*/  NOP ;  /* 0x0000000000007918 */ /* 0x000fc00000000000 */
        /* <DEDUP_REMOVED lines=8> */
.L_x_1:


//--------------------- .nv.constant0.triton_poi_fused_max_pool2d_with_indices_10 --------------------------
	.section	.nv.constant0.triton_poi_fused_max_pool2d_with_indices_10,"a",@progbits
	.sectionflags	@""
	.align	4
.nv.constant0.triton_poi_fused_max_pool2d_with_indices_10:
	.zero		556
